//
// Generated by NVIDIA NVVM Compiler
//
// Compiler Build ID: CL-36424714
// Cuda compilation tools, release 13.0, V13.0.88
// Based on NVVM 20.0.0
//

.version 9.0
.target sm_100
.address_size 64

	// .globl	_Z12calc_w_constPjS_j
.const .align 4 .b8 fib_const[48];
.global .align 4 .b8 fib_gmem[48];
// _ZZ13calc_w_sharedPjS_PKjjE6tmpSum has been demoted

.visible .entry _Z12calc_w_constPjS_j(
	.param .u64 .ptr .align 1 _Z12calc_w_constPjS_j_param_0,
	.param .u64 .ptr .align 1 _Z12calc_w_constPjS_j_param_1,
	.param .u32 _Z12calc_w_constPjS_j_param_2
)
{
	.reg .pred 	%p<3>;
	.reg .b32 	%r<17>;
	.reg .b64 	%rd<14>;

	ld.param.u64 	%rd5, [_Z12calc_w_constPjS_j_param_0];
	ld.param.u64 	%rd6, [_Z12calc_w_constPjS_j_param_1];
	ld.param.u32 	%r7, [_Z12calc_w_constPjS_j_param_2];
	mov.u32 	%r8, %ctaid.x;
	mov.u32 	%r9, %ntid.x;
	mov.u32 	%r10, %tid.x;
	mad.lo.s32 	%r1, %r8, %r9, %r10;
	setp.ge.u32 	%p1, %r1, %r7;
	@%p1 bra 	$L__BB0_4;
	cvta.to.global.u64 	%rd1, %rd6;
	and.b32  	%r16, %r1, 1;
	mul.wide.u32 	%rd7, %r16, 4;
	mov.u64 	%rd8, fib_const;
	add.s64 	%rd13, %rd8, %rd7;
	mov.b32 	%r15, 0;
$L__BB0_2:
	ld.const.u32 	%r12, [%rd13];
	add.s32 	%r15, %r15, %r12;
	add.s32 	%r6, %r16, 2;
	add.s64 	%rd13, %rd13, 8;
	setp.lt.u32 	%p2, %r16, 10;
	mov.u32 	%r16, %r6;
	@%p2 bra 	$L__BB0_2;
	mul.wide.u32 	%rd9, %r1, 4;
	add.s64 	%rd10, %rd1, %rd9;
	st.global.u32 	[%rd10], %r15;
	cvta.to.global.u64 	%rd11, %rd5;
	add.s64 	%rd12, %rd11, %rd9;
	ld.global.u32 	%r13, [%rd12];
	mul.lo.s32 	%r14, %r15, %r13;
	st.global.u32 	[%rd10], %r14;
$L__BB0_4:
	ret;

}
	// .globl	_Z11calc_w_gmemPjS_j
.visible .entry _Z11calc_w_gmemPjS_j(
	.param .u64 .ptr .align 1 _Z11calc_w_gmemPjS_j_param_0,
	.param .u64 .ptr .align 1 _Z11calc_w_gmemPjS_j_param_1,
	.param .u32 _Z11calc_w_gmemPjS_j_param_2
)
{
	.reg .pred 	%p<3>;
	.reg .b32 	%r<17>;
	.reg .b64 	%rd<15>;

	ld.param.u64 	%rd5, [_Z11calc_w_gmemPjS_j_param_0];
	ld.param.u64 	%rd6, [_Z11calc_w_gmemPjS_j_param_1];
	ld.param.u32 	%r7, [_Z11calc_w_gmemPjS_j_param_2];
	mov.u32 	%r8, %ctaid.x;
	mov.u32 	%r9, %ntid.x;
	mov.u32 	%r10, %tid.x;
	mad.lo.s32 	%r1, %r8, %r9, %r10;
	setp.ge.u32 	%p1, %r1, %r7;
	@%p1 bra 	$L__BB1_4;
	cvta.to.global.u64 	%rd7, %rd6;
	mul.wide.u32 	%rd8, %r1, 4;
	add.s64 	%rd1, %rd7, %rd8;
	mov.b32 	%r15, 0;
	st.global.u32 	[%rd1], %r15;
	and.b32  	%r16, %r1, 1;
	mul.wide.u32 	%rd9, %r16, 4;
	mov.u64 	%rd10, fib_gmem;
	add.s64 	%rd14, %rd10, %rd9;
$L__BB1_2:
	ld.global.u32 	%r12, [%rd14];
	add.s32 	%r15, %r15, %r12;
	st.global.u32 	[%rd1], %r15;
	add.s32 	%r6, %r16, 2;
	add.s64 	%rd14, %rd14, 8;
	setp.lt.u32 	%p2, %r16, 10;
	mov.u32 	%r16, %r6;
	@%p2 bra 	$L__BB1_2;
	cvta.to.global.u64 	%rd11, %rd5;
	add.s64 	%rd13, %rd11, %rd8;
	ld.global.u32 	%r13, [%rd13];
	mul.lo.s32 	%r14, %r15, %r13;
	st.global.u32 	[%rd1], %r14;
$L__BB1_4:
	ret;

}
	// .globl	_Z13calc_w_sharedPjS_PKjj
.visible .entry _Z13calc_w_sharedPjS_PKjj(
	.param .u64 .ptr .align 1 _Z13calc_w_sharedPjS_PKjj_param_0,
	.param .u64 .ptr .align 1 _Z13calc_w_sharedPjS_PKjj_param_1,
	.param .u64 .ptr .align 1 _Z13calc_w_sharedPjS_PKjj_param_2,
	.param .u32 _Z13calc_w_sharedPjS_PKjj_param_3
)
{
	.reg .pred 	%p<8>;
	.reg .b32 	%r<69>;
	.reg .b64 	%rd<12>;
	// demoted variable
	.shared .align 4 .b8 _ZZ13calc_w_sharedPjS_PKjjE6tmpSum[48];
	ld.param.u64 	%rd1, [_Z13calc_w_sharedPjS_PKjj_param_0];
	ld.param.u64 	%rd2, [_Z13calc_w_sharedPjS_PKjj_param_1];
	ld.param.u64 	%rd3, [_Z13calc_w_sharedPjS_PKjj_param_2];
	ld.param.u32 	%r28, [_Z13calc_w_sharedPjS_PKjj_param_3];
	cvta.to.global.u64 	%rd4, %rd3;
	mov.u32 	%r1, %tid.x;
	mul.wide.u32 	%rd5, %r1, 4;
	add.s64 	%rd6, %rd4, %rd5;
	ld.global.u32 	%r29, [%rd6];
	shl.b32 	%r30, %r1, 2;
	mov.u32 	%r31, _ZZ13calc_w_sharedPjS_PKjjE6tmpSum;
	add.s32 	%r2, %r31, %r30;
	st.shared.u32 	[%r2], %r29;
	bar.sync 	0;
	setp.gt.u32 	%p1, %r1, 1;
	@%p1 bra 	$L__BB2_9;
	add.s32 	%r68, %r1, 2;
	mov.u32 	%r4, %ntid.x;
	setp.ge.u32 	%p2, %r68, %r4;
	@%p2 bra 	$L__BB2_9;
	ld.shared.u32 	%r63, [%r2];
	sub.s32 	%r32, %r4, %r1;
	add.s32 	%r6, %r32, -3;
	and.b32  	%r33, %r6, 6;
	setp.eq.s32 	%p3, %r33, 6;
	@%p3 bra 	$L__BB2_6;
	add.s32 	%r36, %r30, %r31;
	add.s32 	%r61, %r36, 8;
	shr.u32 	%r37, %r6, 1;
	add.s32 	%r38, %r37, 1;
	and.b32  	%r39, %r38, 3;
	neg.s32 	%r60, %r39;
	mov.u32 	%r62, %r1;
$L__BB2_4:
	.pragma "nounroll";
	ld.shared.u32 	%r40, [%r61];
	add.s32 	%r63, %r63, %r40;
	st.shared.u32 	[%r2], %r63;
	add.s32 	%r62, %r62, 2;
	add.s32 	%r61, %r61, 8;
	add.s32 	%r60, %r60, 1;
	setp.ne.s32 	%p4, %r60, 0;
	@%p4 bra 	$L__BB2_4;
	add.s32 	%r68, %r62, 2;
$L__BB2_6:
	setp.lt.u32 	%p5, %r6, 6;
	@%p5 bra 	$L__BB2_9;
	shl.b32 	%r41, %r68, 2;
	add.s32 	%r43, %r41, %r31;
	add.s32 	%r66, %r43, 16;
$L__BB2_8:
	ld.shared.u32 	%r44, [%r66+-16];
	add.s32 	%r45, %r63, %r44;
	st.shared.u32 	[%r2], %r45;
	ld.shared.u32 	%r46, [%r66+-8];
	add.s32 	%r47, %r45, %r46;
	st.shared.u32 	[%r2], %r47;
	ld.shared.u32 	%r48, [%r66];
	add.s32 	%r49, %r47, %r48;
	st.shared.u32 	[%r2], %r49;
	ld.shared.u32 	%r50, [%r66+8];
	add.s32 	%r63, %r49, %r50;
	st.shared.u32 	[%r2], %r63;
	add.s32 	%r68, %r68, 8;
	add.s32 	%r66, %r66, 32;
	setp.lt.u32 	%p6, %r68, %r4;
	@%p6 bra 	$L__BB2_8;
$L__BB2_9:
	bar.sync 	0;
	mov.u32 	%r51, %ctaid.x;
	mov.u32 	%r52, %ntid.x;
	mad.lo.s32 	%r27, %r51, %r52, %r1;
	setp.ge.u32 	%p7, %r27, %r28;
	@%p7 bra 	$L__BB2_11;
	cvta.to.global.u64 	%rd7, %rd1;
	mul.wide.u32 	%rd8, %r27, 4;
	add.s64 	%rd9, %rd7, %rd8;
	ld.global.u32 	%r53, [%rd9];
	shl.b32 	%r54, %r27, 2;
	and.b32  	%r55, %r54, 4;
	add.s32 	%r57, %r31, %r55;
	ld.shared.u32 	%r58, [%r57];
	mul.lo.s32 	%r59, %r58, %r53;
	cvta.to.global.u64 	%rd10, %rd2;
	add.s64 	%rd11, %rd10, %rd8;
	st.global.u32 	[%rd11], %r59;
$L__BB2_11:
	ret;

}


// ===== COMPILED SASS (sm_100) =====

	.target	sm_100

	.elftype	@"ET_EXEC"


//--------------------- .note.nv.tkinfo           --------------------------
	.section	.note.nv.tkinfo,"",@"SHT_NOTE"
	.sectionflags	@"SHF_NOTE_NV_TKINFO"
	.tkinfo
        /*0018*/ 	.word	0x00000002
        /*0030*/ 	.string	""
        /*0030*/ 	.string	"ptxas"
        /*0030*/ 	.string	"Cuda compilation tools, release 13.0, V13.0.88"
        /*0030*/ 	.string	"Build cuda_13.0.r13.0/compiler.36424714_0"
        /*0030*/ 	.string	"-arch sm_100 -m 64 "



//--------------------- .note.nv.cuinfo           --------------------------
	.section	.note.nv.cuinfo,"",@"SHT_NOTE"
	.sectionflags	@"SHF_NOTE_NV_CUINFO"
        /*0018*/ 	.short	0x0002
        /*001a*/ 	.short	0x0064
        /*001c*/ 	.short	0x0082
	.zero		2


//--------------------- .nv.info                  --------------------------
	.section	.nv.info,"",@"SHT_CUDA_INFO"
	.align	4


	//----- nvinfo : EIATTR_REGCOUNT
	.align		4
        /*0000*/ 	.byte	0x04, 0x2f
        /*0002*/ 	.short	(.L_3 - .L_2)
	.align		4
.L_2:
        /*0004*/ 	.word	index@(_Z12calc_w_constPjS_j)
        /*0008*/ 	.word	0x0000000c


	//----- nvinfo : EIATTR_FRAME_SIZE
	.align		4
.L_3:
        /*000c*/ 	.byte	0x04, 0x11
        /*000e*/ 	.short	(.L_5 - .L_4)
	.align		4
.L_4:
        /*0010*/ 	.word	index@(_Z12calc_w_constPjS_j)
        /*0014*/ 	.word	0x00000000


	//----- nvinfo : EIATTR_REGCOUNT
	.align		4
.L_5:
        /*0018*/ 	.byte	0x04, 0x2f
        /*001a*/ 	.short	(.L_7 - .L_6)
	.align		4
.L_6:
        /*001c*/ 	.word	index@(_Z11calc_w_gmemPjS_j)
        /*0020*/ 	.word	0x0000000e


	//----- nvinfo : EIATTR_FRAME_SIZE
	.align		4
.L_7:
        /*0024*/ 	.byte	0x04, 0x11
        /*0026*/ 	.short	(.L_9 - .L_8)
	.align		4
.L_8:
        /*0028*/ 	.word	index@(_Z11calc_w_gmemPjS_j)
        /*002c*/ 	.word	0x00000000


	//----- nvinfo : EIATTR_REGCOUNT
	.align		4
.L_9:
        /*0030*/ 	.byte	0x04, 0x2f
        /*0032*/ 	.short	(.L_11 - .L_10)
	.align		4
.L_10:
        /*0034*/ 	.word	index@(_Z13calc_w_sharedPjS_PKjj)
        /*0038*/ 	.word	0x0000000e


	//----- nvinfo : EIATTR_FRAME_SIZE
	.align		4
.L_11:
        /*003c*/ 	.byte	0x04, 0x11
        /*003e*/ 	.short	(.L_13 - .L_12)
	.align		4
.L_12:
        /*0040*/ 	.word	index@(_Z13calc_w_sharedPjS_PKjj)
        /*0044*/ 	.word	0x00000000


	//----- nvinfo : EIATTR_MIN_STACK_SIZE
	.align		4
.L_13:
        /*0048*/ 	.byte	0x04, 0x12
        /*004a*/ 	.short	(.L_15 - .L_14)
	.align		4
.L_14:
        /*004c*/ 	.word	index@(_Z13calc_w_sharedPjS_PKjj)
        /*0050*/ 	.word	0x00000000


	//----- nvinfo : EIATTR_MIN_STACK_SIZE
	.align		4
.L_15:
        /*0054*/ 	.byte	0x04, 0x12
        /*0056*/ 	.short	(.L_17 - .L_16)
	.align		4
.L_16:
        /*0058*/ 	.word	index@(_Z11calc_w_gmemPjS_j)
        /*005c*/ 	.word	0x00000000


	//----- nvinfo : EIATTR_MIN_STACK_SIZE
	.align		4
.L_17:
        /*0060*/ 	.byte	0x04, 0x12
        /*0062*/ 	.short	(.L_19 - .L_18)
	.align		4
.L_18:
        /*0064*/ 	.word	index@(_Z12calc_w_constPjS_j)
        /*0068*/ 	.word	0x00000000
.L_19:


//--------------------- .nv.compat                --------------------------
	.section	.nv.compat,"",@"SHT_CUDA_COMPAT_INFO"
	.align	4
        /*0000*/ 	.byte	0x02, 0x09, 0x00, 0x00, 0x02, 0x02, 0x01, 0x00, 0x02, 0x05, 0x05, 0x00, 0x03, 0x07, 0x01, 0x01
        /*0010*/ 	.byte	0x02, 0x03, 0x00, 0x00, 0x02, 0x06, 0x01, 0x00, 0x04, 0x0b, 0x08, 0x00, 0x09, 0x00, 0x00, 0x00
        /*0020*/ 	.byte	0x00, 0x00, 0x00, 0x00


//--------------------- .nv.info._Z13calc_w_sharedPjS_PKjj --------------------------
	.section	.nv.info._Z13calc_w_sharedPjS_PKjj,"",@"SHT_CUDA_INFO"
	.sectionflags	@""
	.align	4


	//----- nvinfo : EIATTR_CUDA_API_VERSION
	.align		4
        /*0000*/ 	.byte	0x04, 0x37
        /*0002*/ 	.short	(.L_21 - .L_20)
.L_20:
        /*0004*/ 	.word	0x00000082


	//----- nvinfo : EIATTR_KPARAM_INFO
	.align		4
.L_21:
        /*0008*/ 	.byte	0x04, 0x17
        /*000a*/ 	.short	(.L_23 - .L_22)
.L_22:
        /*000c*/ 	.word	0x00000000
        /*0010*/ 	.short	0x0003
        /*0012*/ 	.short	0x0018
        /*0014*/ 	.byte	0x00, 0xf0, 0x11, 0x00


	//----- nvinfo : EIATTR_KPARAM_INFO
	.align		4
.L_23:
        /*0018*/ 	.byte	0x04, 0x17
        /*001a*/ 	.short	(.L_25 - .L_24)
.L_24:
        /*001c*/ 	.word	0x00000000
        /*0020*/ 	.short	0x0002
        /*0022*/ 	.short	0x0010
        /*0024*/ 	.byte	0x00, 0xf5, 0x21, 0x00


	//----- nvinfo : EIATTR_KPARAM_INFO
	.align		4
.L_25:
        /*0028*/ 	.byte	0x04, 0x17
        /*002a*/ 	.short	(.L_27 - .L_26)
.L_26:
        /*002c*/ 	.word	0x00000000
        /*0030*/ 	.short	0x0001
        /*0032*/ 	.short	0x0008
        /*0034*/ 	.byte	0x00, 0xf5, 0x21, 0x00


	//----- nvinfo : EIATTR_KPARAM_INFO
	.align		4
.L_27:
        /*0038*/ 	.byte	0x04, 0x17
        /*003a*/ 	.short	(.L_29 - .L_28)
.L_28:
        /*003c*/ 	.word	0x00000000
        /*0040*/ 	.short	0x0000
        /*0042*/ 	.short	0x0000
        /*0044*/ 	.byte	0x00, 0xf5, 0x21, 0x00


	//----- nvinfo : EIATTR_SPARSE_MMA_MASK
	.align		4
.L_29:
        /*0048*/ 	.byte	0x03, 0x50
        /*004a*/ 	.short	0x0000


	//----- nvinfo : EIATTR_MAXREG_COUNT
	.align		4
        /*004c*/ 	.byte	0x03, 0x1b
        /*004e*/ 	.short	0x00ff


	//----- nvinfo : EIATTR_NUM_BARRIERS
	.align		4
        /*0050*/ 	.byte	0x02, 0x4c
        /*0052*/ 	.byte	0x01
	.zero		1


	//----- nvinfo : EIATTR_MERCURY_ISA_VERSION
	.align		4
        /*0054*/ 	.byte	0x03, 0x5f
        /*0056*/ 	.short	0x0101


	//----- nvinfo : EIATTR_VRC_CTA_INIT_COUNT
	.align		4
        /*0058*/ 	.byte	0x02, 0x4a
	.zero		1
	.zero		1


	//----- nvinfo : EIATTR_EXIT_INSTR_OFFSETS
	.align		4
        /*005c*/ 	.byte	0x04, 0x1c
        /*005e*/ 	.short	(.L_31 - .L_30)


	//   ....[0]....
.L_30:
        /*0060*/ 	.word	0x00000450


	//   ....[1]....
        /*0064*/ 	.word	0x00000500


	//----- nvinfo : EIATTR_CRS_STACK_SIZE
	.align		4
.L_31:
        /*0068*/ 	.byte	0x04, 0x1e
        /*006a*/ 	.short	(.L_33 - .L_32)
.L_32:
        /*006c*/ 	.word	0x00000000


	//----- nvinfo : EIATTR_CBANK_PARAM_SIZE
	.align		4
.L_33:
        /*0070*/ 	.byte	0x03, 0x19
        /*0072*/ 	.short	0x001c


	//----- nvinfo : EIATTR_PARAM_CBANK
	.align		4
        /*0074*/ 	.byte	0x04, 0x0a
        /*0076*/ 	.short	(.L_35 - .L_34)
	.align		4
.L_34:
        /*0078*/ 	.word	index@(.nv.constant0._Z13calc_w_sharedPjS_PKjj)
        /*007c*/ 	.short	0x0380
        /*007e*/ 	.short	0x001c


	//----- nvinfo : EIATTR_SW_WAR
	.align		4
.L_35:
        /*0080*/ 	.byte	0x04, 0x36
        /*0082*/ 	.short	(.L_37 - .L_36)
.L_36:
        /*0084*/ 	.word	0x00000008
.L_37:


//--------------------- .nv.info._Z11calc_w_gmemPjS_j --------------------------
	.section	.nv.info._Z11calc_w_gmemPjS_j,"",@"SHT_CUDA_INFO"
	.sectionflags	@""
	.align	4


	//----- nvinfo : EIATTR_CUDA_API_VERSION
	.align		4
        /*0000*/ 	.byte	0x04, 0x37
        /*0002*/ 	.short	(.L_39 - .L_38)
.L_38:
        /*0004*/ 	.word	0x00000082


	//----- nvinfo : EIATTR_KPARAM_INFO
	.align		4
.L_39:
        /*0008*/ 	.byte	0x04, 0x17
        /*000a*/ 	.short	(.L_41 - .L_40)
.L_40:
        /*000c*/ 	.word	0x00000000
        /*0010*/ 	.short	0x0002
        /*0012*/ 	.short	0x0010
        /*0014*/ 	.byte	0x00, 0xf0, 0x11, 0x00


	//----- nvinfo : EIATTR_KPARAM_INFO
	.align		4
.L_41:
        /*0018*/ 	.byte	0x04, 0x17
        /*001a*/ 	.short	(.L_43 - .L_42)
.L_42:
        /*001c*/ 	.word	0x00000000
        /*0020*/ 	.short	0x0001
        /*0022*/ 	.short	0x0008
        /*0024*/ 	.byte	0x00, 0xf5, 0x21, 0x00


	//----- nvinfo : EIATTR_KPARAM_INFO
	.align		4
.L_43:
        /*0028*/ 	.byte	0x04, 0x17
        /*002a*/ 	.short	(.L_45 - .L_44)
.L_44:
        /*002c*/ 	.word	0x00000000
        /*0030*/ 	.short	0x0000
        /*0032*/ 	.short	0x0000
        /*0034*/ 	.byte	0x00, 0xf5, 0x21, 0x00


	//----- nvinfo : EIATTR_SPARSE_MMA_MASK
	.align		4
.L_45:
        /*0038*/ 	.byte	0x03, 0x50
        /*003a*/ 	.short	0x0000


	//----- nvinfo : EIATTR_MAXREG_COUNT
	.align		4
        /*003c*/ 	.byte	0x03, 0x1b
        /*003e*/ 	.short	0x00ff


	//----- nvinfo : EIATTR_MERCURY_ISA_VERSION
	.align		4
        /*0040*/ 	.byte	0x03, 0x5f
        /*0042*/ 	.short	0x0101


	//----- nvinfo : EIATTR_VRC_CTA_INIT_COUNT
	.align		4
        /*0044*/ 	.byte	0x02, 0x4a
	.zero		1
	.zero		1


	//----- nvinfo : EIATTR_EXIT_INSTR_OFFSETS
	.align		4
        /*0048*/ 	.byte	0x04, 0x1c
        /*004a*/ 	.short	(.L_47 - .L_46)


	//   ....[0]....
.L_46:
        /*004c*/ 	.word	0x00000070


	//   ....[1]....
        /*0050*/ 	.word	0x000001f0


	//----- nvinfo : EIATTR_CRS_STACK_SIZE
	.align		4
.L_47:
        /*0054*/ 	.byte	0x04, 0x1e
        /*0056*/ 	.short	(.L_49 - .L_48)
.L_48:
        /*0058*/ 	.word	0x00000000


	//----- nvinfo : EIATTR_CBANK_PARAM_SIZE
	.align		4
.L_49:
        /*005c*/ 	.byte	0x03, 0x19
        /*005e*/ 	.short	0x0014


	//----- nvinfo : EIATTR_PARAM_CBANK
	.align		4
        /*0060*/ 	.byte	0x04, 0x0a
        /*0062*/ 	.short	(.L_51 - .L_50)
	.align		4
.L_50:
        /*0064*/ 	.word	index@(.nv.constant0._Z11calc_w_gmemPjS_j)
        /*0068*/ 	.short	0x0380
        /*006a*/ 	.short	0x0014


	//----- nvinfo : EIATTR_SW_WAR
	.align		4
.L_51:
        /*006c*/ 	.byte	0x04, 0x36
        /*006e*/ 	.short	(.L_53 - .L_52)
.L_52:
        /*0070*/ 	.word	0x00000008
.L_53:


//--------------------- .nv.info._Z12calc_w_constPjS_j --------------------------
	.section	.nv.info._Z12calc_w_constPjS_j,"",@"SHT_CUDA_INFO"
	.sectionflags	@""
	.align	4


	//----- nvinfo : EIATTR_CUDA_API_VERSION
	.align		4
        /*0000*/ 	.byte	0x04, 0x37
        /*0002*/ 	.short	(.L_55 - .L_54)
.L_54:
        /*0004*/ 	.word	0x00000082


	//----- nvinfo : EIATTR_KPARAM_INFO
	.align		4
.L_55:
        /*0008*/ 	.byte	0x04, 0x17
        /*000a*/ 	.short	(.L_57 - .L_56)
.L_56:
        /*000c*/ 	.word	0x00000000
        /*0010*/ 	.short	0x0002
        /*0012*/ 	.short	0x0010
        /*0014*/ 	.byte	0x00, 0xf0, 0x11, 0x00


	//----- nvinfo : EIATTR_KPARAM_INFO
	.align		4
.L_57:
        /*0018*/ 	.byte	0x04, 0x17
        /*001a*/ 	.short	(.L_59 - .L_58)
.L_58:
        /*001c*/ 	.word	0x00000000
        /*0020*/ 	.short	0x0001
        /*0022*/ 	.short	0x0008
        /*0024*/ 	.byte	0x00, 0xf5, 0x21, 0x00


	//----- nvinfo : EIATTR_KPARAM_INFO
	.align		4
.L_59:
        /*0028*/ 	.byte	0x04, 0x17
        /*002a*/ 	.short	(.L_61 - .L_60)
.L_60:
        /*002c*/ 	.word	0x00000000
        /*0030*/ 	.short	0x0000
        /*0032*/ 	.short	0x0000
        /*0034*/ 	.byte	0x00, 0xf5, 0x21, 0x00


	//----- nvinfo : EIATTR_SPARSE_MMA_MASK
	.align		4
.L_61:
        /*0038*/ 	.byte	0x03, 0x50
        /*003a*/ 	.short	0x0000


	//----- nvinfo : EIATTR_MAXREG_COUNT
	.align		4
        /*003c*/ 	.byte	0x03, 0x1b
        /*003e*/ 	.short	0x00ff


	//----- nvinfo : EIATTR_MERCURY_ISA_VERSION
	.align		4
        /*0040*/ 	.byte	0x03, 0x5f
        /*0042*/ 	.short	0x0101


	//----- nvinfo : EIATTR_VRC_CTA_INIT_COUNT
	.align		4
        /*0044*/ 	.byte	0x02, 0x4a
	.zero		1
	.zero		1


	//----- nvinfo : EIATTR_EXIT_INSTR_OFFSETS
	.align		4
        /*0048*/ 	.byte	0x04, 0x1c
        /*004a*/ 	.short	(.L_63 - .L_62)


	//   ....[0]....
.L_62:
        /*004c*/ 	.word	0x00000070


	//   ....[1]....
        /*0050*/ 	.word	0x000001c0


	//----- nvinfo : EIATTR_CRS_STACK_SIZE
	.align		4
.L_63:
        /*0054*/ 	.byte	0x04, 0x1e
        /*0056*/ 	.short	(.L_65 - .L_64)
.L_64:
        /*0058*/ 	.word	0x00000000


	//----- nvinfo : EIATTR_CBANK_PARAM_SIZE
	.align		4
.L_65:
        /*005c*/ 	.byte	0x03, 0x19
        /*005e*/ 	.short	0x0014


	//----- nvinfo : EIATTR_PARAM_CBANK
	.align		4
        /*0060*/ 	.byte	0x04, 0x0a
        /*0062*/ 	.short	(.L_67 - .L_66)
	.align		4
.L_66:
        /*0064*/ 	.word	index@(.nv.constant0._Z12calc_w_constPjS_j)
        /*0068*/ 	.short	0x0380
        /*006a*/ 	.short	0x0014


	//----- nvinfo : EIATTR_SW_WAR
	.align		4
.L_67:
        /*006c*/ 	.byte	0x04, 0x36
        /*006e*/ 	.short	(.L_69 - .L_68)
.L_68:
        /*0070*/ 	.word	0x00000008
.L_69:


//--------------------- .nv.callgraph             --------------------------
	.section	.nv.callgraph,"",@"SHT_CUDA_CALLGRAPH"
	.align	4
	.sectionentsize	8
	.align		4
        /*0000*/ 	.word	0x00000000
	.align		4
        /*0004*/ 	.word	0xffffffff
	.align		4
        /*0008*/ 	.word	0x00000000
	.align		4
        /*000c*/ 	.word	0xfffffffe
	.align		4
        /*0010*/ 	.word	0x00000000
	.align		4
        /*0014*/ 	.word	0xfffffffd
	.align		4
        /*0018*/ 	.word	0x00000000
	.align		4
        /*001c*/ 	.word	0xfffffffc


//--------------------- .nv.constant3             --------------------------
	.section	.nv.constant3,"a",@progbits
	.align	4
.nv.constant3:
	.type		fib_const,@object
	.size		fib_const,(.L_0 - fib_const)
fib_const:
	.zero		48
.L_0:


//--------------------- .nv.constant4             --------------------------
	.section	.nv.constant4,"a",@progbits
	.align	8
	.align		8
.nv.constant4:
        /*0000*/ 	.dword	fib_gmem


//--------------------- .text._Z13calc_w_sharedPjS_PKjj --------------------------
	.section	.text._Z13calc_w_sharedPjS_PKjj,"ax",@progbits
	.align	128
        .global         _Z13calc_w_sharedPjS_PKjj
        .type           _Z13calc_w_sharedPjS_PKjj,@function
        .size           _Z13calc_w_sharedPjS_PKjj,(.L_x_14 - _Z13calc_w_sharedPjS_PKjj)
        .other          _Z13calc_w_sharedPjS_PKjj,@"STO_CUDA_ENTRY STV_DEFAULT"
_Z13calc_w_sharedPjS_PKjj:
.text._Z13calc_w_sharedPjS_PKjj:
[----:B------:R-:W-:Y:S01]  /*0000*/  LDC R1, c[0x0][0x37c] ;  /* 0x0000df00ff017b82 */ /* 0x000fe20000000800 */
[----:B------:R-:W0:Y:S07]  /*0010*/  S2R R9, SR_TID.X ;  /* 0x0000000000097919 */ /* 0x000e2e0000002100 */
[----:B------:R-:W0:Y:S01]  /*0020*/  LDC.64 R2, c[0x0][0x390] ;  /* 0x0000e400ff027b82 */ /* 0x000e220000000a00 */
[----:B------:R-:W1:Y:S01]  /*0030*/  LDCU.64 UR6, c[0x0][0x358] ;  /* 0x00006b00ff0677ac */ /* 0x000e620008000a00 */
[----:B0-----:R-:W-:-:S06]  /*0040*/  IMAD.WIDE.U32 R2, R9, 0x4, R2 ;  /* 0x0000000409027825 */ /* 0x001fcc00078e0002 */
[----:B-1----:R-:W2:Y:S01]  /*0050*/  LDG.E R2, desc[UR6][R2.64] ;  /* 0x0000000602027981 */ /* 0x002ea2000c1e1900 */
[----:B------:R-:W0:Y:S01]  /*0060*/  S2UR UR5, SR_CgaCtaId ;  /* 0x00000000000579c3 */ /* 0x000e220000008800 */
[----:B------:R-:W-:Y:S01]  /*0070*/  UMOV UR4, 0x400 ;  /* 0x0000040000047882 */ /* 0x000fe20000000000 */
[----:B------:R-:W-:Y:S01]  /*0080*/  ISETP.GT.U32.AND P0, PT, R9, 0x1, PT ;  /* 0x000000010900780c */ /* 0x000fe20003f04070 */
[----:B------:R-:W-:Y:S01]  /*0090*/  BSSY.RECONVERGENT B0, `(.L_x_0) ;  /* 0x0000035000007945 */ /* 0x000fe20003800200 */
[----:B0-----:R-:W-:-:S06]  /*00a0*/  ULEA UR4, UR5, UR4, 0x18 ;  /* 0x0000000405047291 */ /* 0x001fcc000f8ec0ff */
[----:B------:R-:W-:-:S05]  /*00b0*/  LEA R5, R9, UR4, 0x2 ;  /* 0x0000000409057c11 */ /* 0x000fca000f8e10ff */
[----:B--2---:R0:W-:Y:S01]  /*00c0*/  STS [R5], R2 ;  /* 0x0000000205007388 */ /* 0x0041e20000000800 */
[----:B------:R-:W-:Y:S06]  /*00d0*/  BAR.SYNC.DEFER_BLOCKING 0x0 ;  /* 0x0000000000007b1d */ /* 0x000fec0000010000 */
[----:B------:R-:W-:Y:S05]  /*00e0*/  @P0 BRA `(.L_x_1) ;  /* 0x0000000000bc0947 */ /* 0x000fea0003800000 */
[----:B------:R-:W1:Y:S01]  /*00f0*/  LDC R11, c[0x0][0x360] ;  /* 0x0000d800ff0b7b82 */ /* 0x000e620000000800 */
[----:B------:R-:W-:-:S05]  /*0100*/  VIADD R0, R9, 0x2 ;  /* 0x0000000209007836 */ /* 0x000fca0000000000 */
[----:B-1----:R-:W-:-:S13]  /*0110*/  ISETP.GE.U32.AND P0, PT, R0, R11, PT ;  /* 0x0000000b0000720c */ /* 0x002fda0003f06070 */
[----:B------:R-:W-:Y:S05]  /*0120*/  @P0 BRA `(.L_x_1) ;  /* 0x0000000000ac0947 */ /* 0x000fea0003800000 */
[----:B------:R1:W2:Y:S01]  /*0130*/  LDS R4, [R5] ;  /* 0x0000000005047984 */ /* 0x0002a20000000800 */
[----:B0-----:R-:W-:Y:S01]  /*0140*/  IADD3 R2, PT, PT, R11, -0x3, -R9 ;  /* 0xfffffffd0b027810 */ /* 0x001fe20007ffe809 */
[----:B------:R-:W-:Y:S03]  /*0150*/  BSSY.RECONVERGENT B1, `(.L_x_2) ;  /* 0x0000014000017945 */ /* 0x000fe60003800200 */
[----:B------:R-:W-:-:S04]  /*0160*/  LOP3.LUT R3, R2, 0x6, RZ, 0xc0, !PT ;  /* 0x0000000602037812 */ /* 0x000fc800078ec0ff */
[----:B------:R-:W-:-:S13]  /*0170*/  ISETP.NE.AND P0, PT, R3, 0x6, PT ;  /* 0x000000060300780c */ /* 0x000fda0003f05270 */
[----:B-1----:R-:W-:Y:S05]  /*0180*/  @!P0 BRA `(.L_x_3) ;  /* 0x0000000000408947 */ /* 0x002fea0003800000 */
[----:B------:R-:W-:Y:S01]  /*0190*/  LEA.HI R0, R2, 0x1, RZ, 0x1f ;  /* 0x0000000102007811 */ /* 0x000fe200078ff8ff */
[----:B------:R-:W-:Y:S01]  /*01a0*/  BSSY.RECONVERGENT B2, `(.L_x_4) ;  /* 0x000000d000027945 */ /* 0x000fe20003800200 */
[----:B------:R-:W-:Y:S02]  /*01b0*/  VIADD R3, R5, 0x8 ;  /* 0x0000000805037836 */ /* 0x000fe40000000000 */
[----:B------:R-:W-:Y:S01]  /*01c0*/  LOP3.LUT R0, R0, 0x3, RZ, 0xc0, !PT ;  /* 0x0000000300007812 */ /* 0x000fe200078ec0ff */
[----:B------:R-:W-:-:S03]  /*01d0*/  IMAD.MOV.U32 R6, RZ, RZ, R9 ;  /* 0x000000ffff067224 */ /* 0x000fc600078e0009 */
[----:B------:R-:W-:-:S07]  /*01e0*/  IADD3 R0, PT, PT, -R0, RZ, RZ ;  /* 0x000000ff00007210 */ /* 0x000fce0007ffe1ff */
.L_x_5:
[----:B0-----:R0:W2:Y:S01]  /*01f0*/  LDS R7, [R3] ;  /* 0x0000000003077984 */ /* 0x0010a20000000800 */
[----:B------:R-:W-:Y:S01]  /*0200*/  VIADD R0, R0, 0x1 ;  /* 0x0000000100007836 */ /* 0x000fe20000000000 */
[----:B------:R-:W-:-:S04]  /*0210*/  IADD3 R6, PT, PT, R6, 0x2, RZ ;  /* 0x0000000206067810 */ /* 0x000fc80007ffe0ff */
[----:B------:R-:W-:Y:S01]  /*0220*/  ISETP.NE.AND P0, PT, R0, RZ, PT ;  /* 0x000000ff0000720c */ /* 0x000fe20003f05270 */
[----:B0-----:R-:W-:Y:S02]  /*0230*/  VIADD R3, R3, 0x8 ;  /* 0x0000000803037836 */ /* 0x001fe40000000000 */
[----:B--2---:R-:W-:-:S05]  /*0240*/  IMAD.IADD R4, R7, 0x1, R4 ;  /* 0x0000000107047824 */ /* 0x004fca00078e0204 */
[----:B------:R0:W-:Y:S05]  /*0250*/  STS [R5], R4 ;  /* 0x0000000405007388 */ /* 0x0001ea0000000800 */
[----:B------:R-:W-:Y:S05]  /*0260*/  @P0 BRA `(.L_x_5) ;  /* 0xfffffffc00e00947 */ /* 0x000fea000383ffff */
[----:B------:R-:W-:Y:S05]  /*0270*/  BSYNC.RECONVERGENT B2 ;  /* 0x0000000000027941 */ /* 0x000fea0003800200 */
.L_x_4:
[----:B------:R-:W-:-:S07]  /*0280*/  VIADD R0, R6, 0x2 ;  /* 0x0000000206007836 */ /* 0x000fce0000000000 */
.L_x_3:
[----:B------:R-:W-:Y:S05]  /*0290*/  BSYNC.RECONVERGENT B1 ;  /* 0x0000000000017941 */ /* 0x000fea0003800200 */
.L_x_2:
[----:B------:R-:W-:-:S13]  /*02a0*/  ISETP.GE.U32.AND P0, PT, R2, 0x6, PT ;  /* 0x000000060200780c */ /* 0x000fda0003f06070 */
[----:B------:R-:W-:Y:S05]  /*02b0*/  @!P0 BRA `(.L_x_1) ;  /* 0x0000000000488947 */ /* 0x000fea0003800000 */
[----:B------:R-:W-:-:S04]  /*02c0*/  LEA R2, R0, UR4, 0x2 ;  /* 0x0000000400027c11 */ /* 0x000fc8000f8e10ff */
[----:B------:R-:W-:-:S07]  /*02d0*/  IADD3 R2, PT, PT, R2, 0x10, RZ ;  /* 0x0000001002027810 */ /* 0x000fce0007ffe0ff */
.L_x_6:
[----:B------:R-:W2:Y:S01]  /*02e0*/  LDS R3, [R2+-0x10] ;  /* 0xfffff00002037984 */ /* 0x000ea20000000800 */
[----:B------:R-:W-:-:S05]  /*02f0*/  VIADD R0, R0, 0x8 ;  /* 0x0000000800007836 */ /* 0x000fca0000000000 */
[----:B------:R-:W-:Y:S01]  /*0300*/  ISETP.GE.U32.AND P0, PT, R0, R11, PT ;  /* 0x0000000b0000720c */ /* 0x000fe20003f06070 */
[----:B--2---:R-:W-:-:S05]  /*0310*/  IMAD.IADD R6, R3, 0x1, R4 ;  /* 0x0000000103067824 */ /* 0x004fca00078e0204 */
[----:B------:R-:W-:Y:S04]  /*0320*/  STS [R5], R6 ;  /* 0x0000000605007388 */ /* 0x000fe80000000800 */
[----:B-1----:R-:W1:Y:S02]  /*0330*/  LDS R3, [R2+-0x8] ;  /* 0xfffff80002037984 */ /* 0x002e640000000800 */
[----:B-1----:R-:W-:-:S05]  /*0340*/  IMAD.IADD R8, R6, 0x1, R3 ;  /* 0x0000000106087824 */ /* 0x002fca00078e0203 */
[----:B------:R-:W-:Y:S04]  /*0350*/  STS [R5], R8 ;  /* 0x0000000805007388 */ /* 0x000fe80000000800 */
[----:B------:R-:W1:Y:S02]  /*0360*/  LDS R3, [R2] ;  /* 0x0000000002037984 */ /* 0x000e640000000800 */
[----:B-1----:R-:W-:-:S05]  /*0370*/  IADD3 R10, PT, PT, R8, R3, RZ ;  /* 0x00000003080a7210 */ /* 0x002fca0007ffe0ff */
[----:B------:R-:W-:Y:S04]  /*0380*/  STS [R5], R10 ;  /* 0x0000000a05007388 */ /* 0x000fe80000000800 */
[----:B------:R1:W0:Y:S02]  /*0390*/  LDS R3, [R2+0x8] ;  /* 0x0000080002037984 */ /* 0x0002240000000800 */
[----:B-1----:R-:W-:Y:S01]  /*03a0*/  IADD3 R2, PT, PT, R2, 0x20, RZ ;  /* 0x0000002002027810 */ /* 0x002fe20007ffe0ff */
[----:B0-----:R-:W-:-:S05]  /*03b0*/  IMAD.IADD R4, R10, 0x1, R3 ;  /* 0x000000010a047824 */ /* 0x001fca00078e0203 */
[----:B------:R1:W-:Y:S01]  /*03c0*/  STS [R5], R4 ;  /* 0x0000000405007388 */ /* 0x0003e20000000800 */
[----:B------:R-:W-:Y:S05]  /*03d0*/  @!P0 BRA `(.L_x_6) ;  /* 0xfffffffc00c08947 */ /* 0x000fea000383ffff */
.L_x_1:
[----:B------:R-:W-:Y:S05]  /*03e0*/  BSYNC.RECONVERGENT B0 ;  /* 0x0000000000007941 */ /* 0x000fea0003800200 */
.L_x_0:
[----:B------:R-:W3:Y:S01]  /*03f0*/  S2UR UR5, SR_CTAID.X ;  /* 0x00000000000579c3 */ /* 0x000ee20000002500 */
[----:B------:R-:W4:Y:S07]  /*0400*/  LDCU UR8, c[0x0][0x398] ;  /* 0x00007300ff0877ac */ /* 0x000f2e0008000800 */
[----:B------:R-:W3:Y:S02]  /*0410*/  LDC R0, c[0x0][0x360] ;  /* 0x0000d800ff007b82 */ /* 0x000ee40000000800 */
[----:B---3--:R-:W-:-:S06]  /*0420*/  IMAD R7, R0, UR5, R9 ;  /* 0x0000000500077c24 */ /* 0x008fcc000f8e0209 */
[----:B------:R-:W-:Y:S01]  /*0430*/  BAR.SYNC.DEFER_BLOCKING 0x0 ;  /* 0x0000000000007b1d */ /* 0x000fe20000010000 */
[----:B----4-:R-:W-:-:S13]  /*0440*/  ISETP.GE.U32.AND P0, PT, R7, UR8, PT ;  /* 0x0000000807007c0c */ /* 0x010fda000bf06070 */
[----:B------:R-:W-:Y:S05]  /*0450*/  @P0 EXIT ;  /* 0x000000000000094d */ /* 0x000fea0003800000 */
[----:B0-----:R-:W0:Y:S01]  /*0460*/  LDC.64 R2, c[0x0][0x380] ;  /* 0x0000e000ff027b82 */ /* 0x001e220000000a00 */
[----:B------:R-:W-:-:S07]  /*0470*/  IMAD.SHL.U32 R0, R7, 0x4, RZ ;  /* 0x0000000407007824 */ /* 0x000fce00078e00ff */
[----:B-12---:R-:W1:Y:S01]  /*0480*/  LDC.64 R4, c[0x0][0x388] ;  /* 0x0000e200ff047b82 */ /* 0x006e620000000a00 */
[----:B0-----:R-:W-:-:S06]  /*0490*/  IMAD.WIDE.U32 R2, R7, 0x4, R2 ;  /* 0x0000000407027825 */ /* 0x001fcc00078e0002 */
[----:B------:R-:W2:Y:S01]  /*04a0*/  LDG.E R2, desc[UR6][R2.64] ;  /* 0x0000000602027981 */ /* 0x000ea2000c1e1900 */
[----:B------:R-:W-:Y:S01]  /*04b0*/  LOP3.LUT R0, R0, 0x4, RZ, 0xc0, !PT ;  /* 0x0000000400007812 */ /* 0x000fe200078ec0ff */
[----:B-1----:R-:W-:-:S04]  /*04c0*/  IMAD.WIDE.U32 R4, R7, 0x4, R4 ;  /* 0x0000000407047825 */ /* 0x002fc800078e0004 */
[----:B------:R-:W2:Y:S02]  /*04d0*/  LDS R9, [R0+UR4] ;  /* 0x0000000400097984 */ /* 0x000ea40008000800 */
[----:B--2---:R-:W-:-:S05]  /*04e0*/  IMAD R9, R2, R9, RZ ;  /* 0x0000000902097224 */ /* 0x004fca00078e02ff */
[----:B------:R-:W-:Y:S01]  /*04f0*/  STG.E desc[UR6][R4.64], R9 ;  /* 0x0000000904007986 */ /* 0x000fe2000c101906 */
[----:B------:R-:W-:Y:S05]  /*0500*/  EXIT ;  /* 0x000000000000794d */ /* 0x000fea0003800000 */
.L_x_7:
[----:B------:R-:W-:-:S00]  /*0510*/  BRA `(.L_x_7) ;  /* 0xfffffffc00fc7947 */ /* 0x000fc0000383ffff */
[----:B------:R-:W-:-:S00]  /*0520*/  NOP ;  /* 0x0000000000007918 */ /* 0x000fc00000000000 */
        /* <DEDUP_REMOVED lines=13> */
.L_x_14:


//--------------------- .text._Z11calc_w_gmemPjS_j --------------------------
	.section	.text._Z11calc_w_gmemPjS_j,"ax",@progbits
	.align	128
        .global         _Z11calc_w_gmemPjS_j
        .type           _Z11calc_w_gmemPjS_j,@function
        .size           _Z11calc_w_gmemPjS_j,(.L_x_15 - _Z11calc_w_gmemPjS_j)
        .other          _Z11calc_w_gmemPjS_j,@"STO_CUDA_ENTRY STV_DEFAULT"
_Z11calc_w_gmemPjS_j:
.text._Z11calc_w_gmemPjS_j:
[----:B------:R-:W-:Y:S01]  /*0000*/  LDC R1, c[0x0][0x37c] ;  /* 0x0000df00ff017b82 */ /* 0x000fe20000000800 */
[----:B------:R-:W0:Y:S07]  /*0010*/  S2R R0, SR_TID.X ;  /* 0x0000000000007919 */ /* 0x000e2e0000002100 */
[----:B------:R-:W0:Y:S01]  /*0020*/  S2UR UR4, SR_CTAID.X ;  /* 0x00000000000479c3 */ /* 0x000e220000002500 */
[----:B------:R-:W1:Y:S07]  /*0030*/  LDCU UR5, c[0x0][0x390] ;  /* 0x00007200ff0577ac */ /* 0x000e6e0008000800 */
[----:B------:R-:W0:Y:S02]  /*0040*/  LDC R7, c[0x0][0x360] ;  /* 0x0000d800ff077b82 */ /* 0x000e240000000800 */
[----:B0-----:R-:W-:-:S05]  /*0050*/  IMAD R7, R7, UR4, R0 ;  /* 0x0000000407077c24 */ /* 0x001fca000f8e0200 */
[----:B-1----:R-:W-:-:S13]  /*0060*/  ISETP.GE.U32.AND P0, PT, R7, UR5, PT ;  /* 0x0000000507007c0c */ /* 0x002fda000bf06070 */
[----:B------:R-:W-:Y:S05]  /*0070*/  @P0 EXIT ;  /* 0x000000000000094d */ /* 0x000fea0003800000 */
[----:B------:R-:W0:Y:S01]  /*0080*/  LDC.64 R2, c[0x0][0x388] ;  /* 0x0000e200ff027b82 */ /* 0x000e220000000a00 */
[----:B------:R-:W1:Y:S01]  /*0090*/  LDCU.64 UR4, c[0x0][0x358] ;  /* 0x00006b00ff0477ac */ /* 0x000e620008000a00 */
[C---:B------:R-:W-:Y:S01]  /*00a0*/  LOP3.LUT R11, R7.reuse, 0x1, RZ, 0xc0, !PT ;  /* 0x00000001070b7812 */ /* 0x040fe200078ec0ff */
[----:B------:R-:W-:Y:S01]  /*00b0*/  HFMA2 R9, -RZ, RZ, 0, 0 ;  /* 0x00000000ff097431 */ /* 0x000fe200000001ff */
[----:B------:R-:W-:Y:S04]  /*00c0*/  BSSY.RECONVERGENT B0, `(.L_x_8) ;  /* 0x000000d000007945 */ /* 0x000fe80003800200 */
[----:B------:R-:W2:Y:S01]  /*00d0*/  LDC.64 R4, c[0x4][RZ] ;  /* 0x01000000ff047b82 */ /* 0x000ea20000000a00 */
[----:B0-----:R-:W-:-:S05]  /*00e0*/  IMAD.WIDE.U32 R2, R7, 0x4, R2 ;  /* 0x0000000407027825 */ /* 0x001fca00078e0002 */
[----:B-1----:R0:W-:Y:S01]  /*00f0*/  STG.E desc[UR4][R2.64], RZ ;  /* 0x000000ff02007986 */ /* 0x0021e2000c101904 */
[----:B--2---:R-:W-:-:S07]  /*0100*/  IMAD.WIDE.U32 R4, R11, 0x4, R4 ;  /* 0x000000040b047825 */ /* 0x004fce00078e0004 */
.L_x_9:
[----:B-1----:R1:W2:Y:S01]  /*0110*/  LDG.E R0, desc[UR4][R4.64] ;  /* 0x0000000404007981 */ /* 0x0022a2000c1e1900 */
[C---:B------:R-:W-:Y:S02]  /*0120*/  ISETP.GE.U32.AND P0, PT, R11.reuse, 0xa, PT ;  /* 0x0000000a0b00780c */ /* 0x040fe40003f06070 */
[----:B------:R-:W-:Y:S02]  /*0130*/  IADD3 R11, PT, PT, R11, 0x2, RZ ;  /* 0x000000020b0b7810 */ /* 0x000fe40007ffe0ff */
[----:B-1----:R-:W-:-:S04]  /*0140*/  IADD3 R4, P1, PT, R4, 0x8, RZ ;  /* 0x0000000804047810 */ /* 0x002fc80007f3e0ff */
[----:B------:R-:W-:Y:S02]  /*0150*/  IADD3.X R5, PT, PT, RZ, R5, RZ, P1, !PT ;  /* 0x00000005ff057210 */ /* 0x000fe40000ffe4ff */
[----:B--2---:R-:W-:-:S05]  /*0160*/  IADD3 R9, PT, PT, R0, R9, RZ ;  /* 0x0000000900097210 */ /* 0x004fca0007ffe0ff */
[----:B------:R1:W-:Y:S01]  /*0170*/  STG.E desc[UR4][R2.64], R9 ;  /* 0x0000000902007986 */ /* 0x0003e2000c101904 */
[----:B------:R-:W-:Y:S05]  /*0180*/  @!P0 BRA `(.L_x_9) ;  /* 0xfffffffc00e08947 */ /* 0x000fea000383ffff */
[----:B------:R-:W-:Y:S05]  /*0190*/  BSYNC.RECONVERGENT B0 ;  /* 0x0000000000007941 */ /* 0x000fea0003800200 */
.L_x_8:
[----:B------:R-:W2:Y:S02]  /*01a0*/  LDC.64 R4, c[0x0][0x380] ;  /* 0x0000e000ff047b82 */ /* 0x000ea40000000a00 */
[----:B--2---:R-:W-:-:S06]  /*01b0*/  IMAD.WIDE.U32 R4, R7, 0x4, R4 ;  /* 0x0000000407047825 */ /* 0x004fcc00078e0004 */
[----:B------:R-:W1:Y:S02]  /*01c0*/  LDG.E R4, desc[UR4][R4.64] ;  /* 0x0000000404047981 */ /* 0x000e64000c1e1900 */
[----:B-1----:R-:W-:-:S05]  /*01d0*/  IMAD R9, R9, R4, RZ ;  /* 0x0000000409097224 */ /* 0x002fca00078e02ff */
[----:B------:R-:W-:Y:S01]  /*01e0*/  STG.E desc[UR4][R2.64], R9 ;  /* 0x0000000902007986 */ /* 0x000fe2000c101904 */
[----:B------:R-:W-:Y:S05]  /*01f0*/  EXIT ;  /* 0x000000000000794d */ /* 0x000fea0003800000 */
.L_x_10:
        /* <DEDUP_REMOVED lines=16> */
.L_x_15:


//--------------------- .text._Z12calc_w_constPjS_j --------------------------
	.section	.text._Z12calc_w_constPjS_j,"ax",@progbits
	.align	128
        .global         _Z12calc_w_constPjS_j
        .type           _Z12calc_w_constPjS_j,@function
        .size           _Z12calc_w_constPjS_j,(.L_x_16 - _Z12calc_w_constPjS_j)
        .other          _Z12calc_w_constPjS_j,@"STO_CUDA_ENTRY STV_DEFAULT"
_Z12calc_w_constPjS_j:
.text._Z12calc_w_constPjS_j:
        /* <DEDUP_REMOVED lines=8> */
[----:B------:R-:W-:Y:S01]  /*0080*/  LOP3.LUT R0, R7, 0x1, RZ, 0xc0, !PT ;  /* 0x0000000107007812 */ /* 0x000fe200078ec0ff */
[----:B------:R-:W-:Y:S01]  /*0090*/  HFMA2 R9, -RZ, RZ, 0, 0 ;  /* 0x00000000ff097431 */ /* 0x000fe200000001ff */
[----:B------:R-:W-:Y:S01]  /*00a0*/  BSSY.RECONVERGENT B0, `(.L_x_11) ;  /* 0x0000009000007945 */ /* 0x000fe20003800200 */
[----:B------:R-:W0:Y:S01]  /*00b0*/  LDCU.64 UR4, c[0x0][0x358] ;  /* 0x00006b00ff0477ac */ /* 0x000e220008000a00 */
[----:B------:R-:W-:-:S07]  /*00c0*/  SHF.L.U32 R3, R0, 0x2, RZ ;  /* 0x0000000200037819 */ /* 0x000fce00000006ff */
.L_x_12:
[----:B------:R1:W2:Y:S01]  /*00d0*/  LDC R2, c[0x3][R3] ;  /* 0x00c0000003027b82 */ /* 0x0002a20000000800 */
[C---:B------:R-:W-:Y:S01]  /*00e0*/  ISETP.GE.U32.AND P0, PT, R0.reuse, 0xa, PT ;  /* 0x0000000a0000780c */ /* 0x040fe20003f06070 */
[----:B------:R-:W-:Y:S02]  /*00f0*/  VIADD R0, R0, 0x2 ;  /* 0x0000000200007836 */ /* 0x000fe40000000000 */
[----:B-1----:R-:W-:Y:S01]  /*0100*/  VIADD R3, R3, 0x8 ;  /* 0x0000000803037836 */ /* 0x002fe20000000000 */
[----:B--2---:R-:W-:-:S09]  /*0110*/  IADD3 R9, PT, PT, R2, R9, RZ ;  /* 0x0000000902097210 */ /* 0x004fd20007ffe0ff */
[----:B------:R-:W-:Y:S05]  /*0120*/  @!P0 BRA `(.L_x_12) ;  /* 0xfffffffc00e88947 */ /* 0x000fea000383ffff */
[----:B0-----:R-:W-:Y:S05]  /*0130*/  BSYNC.RECONVERGENT B0 ;  /* 0x0000000000007941 */ /* 0x001fea0003800200 */
.L_x_11:
[----:B------:R-:W0:Y:S08]  /*0140*/  LDC.64 R2, c[0x0][0x388] ;  /* 0x0000e200ff027b82 */ /* 0x000e300000000a00 */
[----:B------:R-:W1:Y:S01]  /*0150*/  LDC.64 R4, c[0x0][0x380] ;  /* 0x0000e000ff047b82 */ /* 0x000e620000000a00 */
[----:B0-----:R-:W-:-:S05]  /*0160*/  IMAD.WIDE.U32 R2, R7, 0x4, R2 ;  /* 0x0000000407027825 */ /* 0x001fca00078e0002 */
[----:B------:R-:W-:Y:S01]  /*0170*/  STG.E desc[UR4][R2.64], R9 ;  /* 0x0000000902007986 */ /* 0x000fe2000c101904 */
[----:B-1----:R-:W-:-:S06]  /*0180*/  IMAD.WIDE.U32 R4, R7, 0x4, R4 ;  /* 0x0000000407047825 */ /* 0x002fcc00078e0004 */
[----:B------:R-:W2:Y:S02]  /*0190*/  LDG.E R4, desc[UR4][R4.64] ;  /* 0x0000000404047981 */ /* 0x000ea4000c1e1900 */
[----:B--2---:R-:W-:-:S05]  /*01a0*/  IMAD R7, R9, R4, RZ ;  /* 0x0000000409077224 */ /* 0x004fca00078e02ff */
[----:B------:R-:W-:Y:S01]  /*01b0*/  STG.E desc[UR4][R2.64], R7 ;  /* 0x0000000702007986 */ /* 0x000fe2000c101904 */
[----:B------:R-:W-:Y:S05]  /*01c0*/  EXIT ;  /* 0x000000000000794d */ /* 0x000fea0003800000 */
.L_x_13:
        /* <DEDUP_REMOVED lines=11> */
.L_x_16:


//--------------------- .nv.shared._Z13calc_w_sharedPjS_PKjj --------------------------
	.section	.nv.shared._Z13calc_w_sharedPjS_PKjj,"aw",@nobits
	.sectionflags	@""
	.align	4
.nv.shared._Z13calc_w_sharedPjS_PKjj:
	.zero		1072


//--------------------- .nv.shared.reserved.0     --------------------------
	.section	.nv.shared.reserved.0,"aw",@nobits
	.weak		__nv_reservedSMEM_offset_0_alias
	.size		__nv_reservedSMEM_offset_0_alias, 0, 64
	.other		__nv_reservedSMEM_offset_0_alias,@"STO_CUDA_RESERVED_SHARED STV_DEFAULT"
__nv_reservedSMEM_offset_0_alias:
	.zero		0
	.zero		64


//--------------------- .nv.global                --------------------------
	.section	.nv.global,"aw",@nobits
	.align	4
.nv.global:
	.type		fib_gmem,@object
	.size		fib_gmem,(.L_1 - fib_gmem)
fib_gmem:
	.zero		48
.L_1:


//--------------------- .nv.constant0._Z13calc_w_sharedPjS_PKjj --------------------------
	.section	.nv.constant0._Z13calc_w_sharedPjS_PKjj,"a",@progbits
	.sectionflags	@""
	.align	4
.nv.constant0._Z13calc_w_sharedPjS_PKjj:
	.zero		924


//--------------------- .nv.constant0._Z11calc_w_gmemPjS_j --------------------------
	.section	.nv.constant0._Z11calc_w_gmemPjS_j,"a",@progbits
	.sectionflags	@""
	.align	4
.nv.constant0._Z11calc_w_gmemPjS_j:
	.zero		916


//--------------------- .nv.constant0._Z12calc_w_constPjS_j --------------------------
	.section	.nv.constant0._Z12calc_w_constPjS_j,"a",@progbits
	.sectionflags	@""
	.align	4
.nv.constant0._Z12calc_w_constPjS_j:
	.zero		916


//--------------------- SYMBOLS --------------------------

	.type		.nv.reservedSmem.offset0,@object
	.size		.nv.reservedSmem.offset0,0x4
	.type		.nv.reservedSmem.cap,@object
	.size		.nv.reservedSmem.cap,0x4
